//
// Generated by NVIDIA NVVM Compiler
//
// Compiler Build ID: CL-36424714
// Cuda compilation tools, release 13.0, V13.0.88
// Based on NVVM 20.0.0
//

.version 9.0
.target sm_100
.address_size 64

	// .globl	_Z14fusedmm_kerneliiiiPKlS0_PKfS2_Pf

.visible .entry _Z14fusedmm_kerneliiiiPKlS0_PKfS2_Pf(
	.param .u32 _Z14fusedmm_kerneliiiiPKlS0_PKfS2_Pf_param_0,
	.param .u32 _Z14fusedmm_kerneliiiiPKlS0_PKfS2_Pf_param_1,
	.param .u32 _Z14fusedmm_kerneliiiiPKlS0_PKfS2_Pf_param_2,
	.param .u32 _Z14fusedmm_kerneliiiiPKlS0_PKfS2_Pf_param_3,
	.param .u64 .ptr .align 1 _Z14fusedmm_kerneliiiiPKlS0_PKfS2_Pf_param_4,
	.param .u64 .ptr .align 1 _Z14fusedmm_kerneliiiiPKlS0_PKfS2_Pf_param_5,
	.param .u64 .ptr .align 1 _Z14fusedmm_kerneliiiiPKlS0_PKfS2_Pf_param_6,
	.param .u64 .ptr .align 1 _Z14fusedmm_kerneliiiiPKlS0_PKfS2_Pf_param_7,
	.param .u64 .ptr .align 1 _Z14fusedmm_kerneliiiiPKlS0_PKfS2_Pf_param_8
)
{
	.reg .pred 	%p<27>;
	.reg .b32 	%r<102>;
	.reg .b32 	%f<90>;
	.reg .b64 	%rd<63>;

	ld.param.u32 	%r53, [_Z14fusedmm_kerneliiiiPKlS0_PKfS2_Pf_param_0];
	ld.param.u32 	%r52, [_Z14fusedmm_kerneliiiiPKlS0_PKfS2_Pf_param_2];
	ld.param.u64 	%rd15, [_Z14fusedmm_kerneliiiiPKlS0_PKfS2_Pf_param_4];
	ld.param.u64 	%rd13, [_Z14fusedmm_kerneliiiiPKlS0_PKfS2_Pf_param_5];
	ld.param.u64 	%rd16, [_Z14fusedmm_kerneliiiiPKlS0_PKfS2_Pf_param_6];
	ld.param.u64 	%rd17, [_Z14fusedmm_kerneliiiiPKlS0_PKfS2_Pf_param_7];
	ld.param.u64 	%rd14, [_Z14fusedmm_kerneliiiiPKlS0_PKfS2_Pf_param_8];
	cvta.to.global.u64 	%rd1, %rd17;
	cvta.to.global.u64 	%rd2, %rd16;
	cvta.to.global.u64 	%rd3, %rd15;
	mov.u32 	%r54, %ntid.y;
	mov.u32 	%r55, %ctaid.x;
	mov.u32 	%r56, %tid.y;
	mad.lo.s32 	%r1, %r54, %r55, %r56;
	setp.ge.s32 	%p1, %r1, %r53;
	@%p1 bra 	$L__BB0_45;
	cvta.to.global.u64 	%rd18, %rd13;
	mov.u32 	%r2, %tid.x;
	mul.wide.s32 	%rd19, %r1, 8;
	add.s64 	%rd20, %rd18, %rd19;
	ld.global.u32 	%r89, [%rd20];
	ld.global.u32 	%r4, [%rd20+8];
	setp.ge.s32 	%p2, %r89, %r4;
	mov.f32 	%f89, 0f00000000;
	@%p2 bra 	$L__BB0_43;
	sub.s32 	%r5, %r4, %r89;
	and.b32  	%r6, %r5, 7;
	sub.s32 	%r58, %r89, %r4;
	setp.gt.u32 	%p3, %r58, -8;
	mov.b32 	%r81, 0;
	mov.f32 	%f89, 0f00000000;
	@%p3 bra 	$L__BB0_21;
	and.b32  	%r60, %r5, -8;
	neg.s32 	%r78, %r60;
	add.s64 	%rd4, %rd3, 32;
	add.s64 	%rd5, %rd2, 16;
	mov.b32 	%r81, 0;
	mov.f32 	%f89, 0f00000000;
$L__BB0_4:
	.pragma "nounroll";
	setp.ge.s32 	%p4, %r2, %r52;
	mul.wide.s32 	%rd21, %r89, 8;
	add.s64 	%rd6, %rd4, %rd21;
	mul.wide.s32 	%rd7, %r89, 4;
	@%p4 bra 	$L__BB0_6;
	ld.global.u32 	%r61, [%rd6+-32];
	mad.lo.s32 	%r81, %r52, %r61, %r2;
$L__BB0_6:
	add.s64 	%rd8, %rd5, %rd7;
	ld.global.f32 	%f53, [%rd8+-16];
	mul.wide.s32 	%rd22, %r81, 4;
	add.s64 	%rd23, %rd1, %rd22;
	ld.global.f32 	%f73, [%rd23];
	fma.rn.f32 	%f3, %f53, %f73, %f89;
	@%p4 bra 	$L__BB0_8;
	ld.global.u32 	%r62, [%rd6+-24];
	mad.lo.s32 	%r81, %r52, %r62, %r2;
	mul.wide.s32 	%rd24, %r81, 4;
	add.s64 	%rd25, %rd1, %rd24;
	ld.global.f32 	%f73, [%rd25];
$L__BB0_8:
	ld.global.f32 	%f54, [%rd8+-12];
	fma.rn.f32 	%f6, %f54, %f73, %f3;
	@%p4 bra 	$L__BB0_10;
	ld.global.u32 	%r63, [%rd6+-16];
	mad.lo.s32 	%r81, %r52, %r63, %r2;
	mul.wide.s32 	%rd26, %r81, 4;
	add.s64 	%rd27, %rd1, %rd26;
	ld.global.f32 	%f73, [%rd27];
$L__BB0_10:
	ld.global.f32 	%f55, [%rd8+-8];
	fma.rn.f32 	%f9, %f55, %f73, %f6;
	@%p4 bra 	$L__BB0_12;
	ld.global.u32 	%r64, [%rd6+-8];
	mad.lo.s32 	%r81, %r52, %r64, %r2;
	mul.wide.s32 	%rd28, %r81, 4;
	add.s64 	%rd29, %rd1, %rd28;
	ld.global.f32 	%f73, [%rd29];
$L__BB0_12:
	ld.global.f32 	%f56, [%rd8+-4];
	fma.rn.f32 	%f12, %f56, %f73, %f9;
	@%p4 bra 	$L__BB0_14;
	ld.global.u32 	%r65, [%rd6];
	mad.lo.s32 	%r81, %r52, %r65, %r2;
	mul.wide.s32 	%rd30, %r81, 4;
	add.s64 	%rd31, %rd1, %rd30;
	ld.global.f32 	%f73, [%rd31];
$L__BB0_14:
	ld.global.f32 	%f57, [%rd8];
	fma.rn.f32 	%f15, %f57, %f73, %f12;
	@%p4 bra 	$L__BB0_16;
	ld.global.u32 	%r66, [%rd6+8];
	mad.lo.s32 	%r81, %r52, %r66, %r2;
	mul.wide.s32 	%rd32, %r81, 4;
	add.s64 	%rd33, %rd1, %rd32;
	ld.global.f32 	%f73, [%rd33];
$L__BB0_16:
	ld.global.f32 	%f58, [%rd8+4];
	fma.rn.f32 	%f18, %f58, %f73, %f15;
	@%p4 bra 	$L__BB0_18;
	ld.global.u32 	%r67, [%rd6+16];
	mad.lo.s32 	%r81, %r52, %r67, %r2;
	mul.wide.s32 	%rd34, %r81, 4;
	add.s64 	%rd35, %rd1, %rd34;
	ld.global.f32 	%f73, [%rd35];
$L__BB0_18:
	ld.global.f32 	%f59, [%rd8+8];
	fma.rn.f32 	%f21, %f59, %f73, %f18;
	@%p4 bra 	$L__BB0_20;
	ld.global.u32 	%r68, [%rd6+24];
	mad.lo.s32 	%r81, %r52, %r68, %r2;
	mul.wide.s32 	%rd36, %r81, 4;
	add.s64 	%rd37, %rd1, %rd36;
	ld.global.f32 	%f73, [%rd37];
$L__BB0_20:
	ld.global.f32 	%f60, [%rd8+12];
	fma.rn.f32 	%f89, %f60, %f73, %f21;
	add.s32 	%r89, %r89, 8;
	add.s32 	%r78, %r78, 8;
	setp.ne.s32 	%p12, %r78, 0;
	@%p12 bra 	$L__BB0_4;
$L__BB0_21:
	setp.eq.s32 	%p13, %r6, 0;
	@%p13 bra 	$L__BB0_43;
	and.b32  	%r31, %r5, 3;
	setp.lt.u32 	%p14, %r6, 4;
	@%p14 bra 	$L__BB0_32;
	setp.ge.s32 	%p15, %r2, %r52;
	mul.wide.s32 	%rd38, %r89, 8;
	add.s64 	%rd9, %rd3, %rd38;
	@%p15 bra 	$L__BB0_25;
	ld.global.u32 	%r69, [%rd9];
	mad.lo.s32 	%r81, %r52, %r69, %r2;
$L__BB0_25:
	setp.ge.s32 	%p16, %r2, %r52;
	mul.wide.s32 	%rd39, %r89, 4;
	add.s64 	%rd10, %rd2, %rd39;
	ld.global.f32 	%f62, [%rd10];
	mul.wide.s32 	%rd40, %r81, 4;
	add.s64 	%rd41, %rd1, %rd40;
	ld.global.f32 	%f82, [%rd41];
	fma.rn.f32 	%f28, %f62, %f82, %f89;
	@%p16 bra 	$L__BB0_27;
	ld.global.u32 	%r70, [%rd9+8];
	mad.lo.s32 	%r81, %r52, %r70, %r2;
	mul.wide.s32 	%rd42, %r81, 4;
	add.s64 	%rd43, %rd1, %rd42;
	ld.global.f32 	%f82, [%rd43];
$L__BB0_27:
	setp.ge.s32 	%p17, %r2, %r52;
	ld.global.f32 	%f63, [%rd10+4];
	fma.rn.f32 	%f31, %f63, %f82, %f28;
	@%p17 bra 	$L__BB0_29;
	ld.global.u32 	%r71, [%rd9+16];
	mad.lo.s32 	%r81, %r52, %r71, %r2;
	mul.wide.s32 	%rd44, %r81, 4;
	add.s64 	%rd45, %rd1, %rd44;
	ld.global.f32 	%f82, [%rd45];
$L__BB0_29:
	setp.ge.s32 	%p18, %r2, %r52;
	ld.global.f32 	%f64, [%rd10+8];
	fma.rn.f32 	%f34, %f64, %f82, %f31;
	@%p18 bra 	$L__BB0_31;
	ld.global.u32 	%r72, [%rd9+24];
	mad.lo.s32 	%r81, %r52, %r72, %r2;
	mul.wide.s32 	%rd46, %r81, 4;
	add.s64 	%rd47, %rd1, %rd46;
	ld.global.f32 	%f82, [%rd47];
$L__BB0_31:
	ld.global.f32 	%f65, [%rd10+12];
	fma.rn.f32 	%f89, %f65, %f82, %f34;
	add.s32 	%r89, %r89, 4;
$L__BB0_32:
	setp.eq.s32 	%p19, %r31, 0;
	@%p19 bra 	$L__BB0_43;
	setp.eq.s32 	%p20, %r31, 1;
	@%p20 bra 	$L__BB0_39;
	setp.ge.s32 	%p21, %r2, %r52;
	mul.wide.s32 	%rd48, %r89, 8;
	add.s64 	%rd11, %rd3, %rd48;
	@%p21 bra 	$L__BB0_36;
	ld.global.u32 	%r73, [%rd11];
	mad.lo.s32 	%r81, %r52, %r73, %r2;
$L__BB0_36:
	setp.ge.s32 	%p22, %r2, %r52;
	mul.wide.s32 	%rd49, %r89, 4;
	add.s64 	%rd12, %rd2, %rd49;
	ld.global.f32 	%f67, [%rd12];
	mul.wide.s32 	%rd50, %r81, 4;
	add.s64 	%rd51, %rd1, %rd50;
	ld.global.f32 	%f86, [%rd51];
	fma.rn.f32 	%f41, %f67, %f86, %f89;
	@%p22 bra 	$L__BB0_38;
	ld.global.u32 	%r74, [%rd11+8];
	mad.lo.s32 	%r81, %r52, %r74, %r2;
	mul.wide.s32 	%rd52, %r81, 4;
	add.s64 	%rd53, %rd1, %rd52;
	ld.global.f32 	%f86, [%rd53];
$L__BB0_38:
	ld.global.f32 	%f68, [%rd12+4];
	fma.rn.f32 	%f89, %f68, %f86, %f41;
	add.s32 	%r89, %r89, 2;
$L__BB0_39:
	and.b32  	%r75, %r5, 1;
	setp.eq.b32 	%p23, %r75, 1;
	not.pred 	%p24, %p23;
	@%p24 bra 	$L__BB0_43;
	setp.ge.s32 	%p25, %r2, %r52;
	@%p25 bra 	$L__BB0_42;
	mul.wide.s32 	%rd54, %r89, 8;
	add.s64 	%rd55, %rd3, %rd54;
	ld.global.u32 	%r76, [%rd55];
	mad.lo.s32 	%r81, %r52, %r76, %r2;
$L__BB0_42:
	mul.wide.s32 	%rd56, %r89, 4;
	add.s64 	%rd57, %rd2, %rd56;
	ld.global.f32 	%f69, [%rd57];
	mul.wide.s32 	%rd58, %r81, 4;
	add.s64 	%rd59, %rd1, %rd58;
	ld.global.f32 	%f70, [%rd59];
	fma.rn.f32 	%f89, %f69, %f70, %f89;
$L__BB0_43:
	setp.ge.s32 	%p26, %r2, %r52;
	@%p26 bra 	$L__BB0_45;
	mad.lo.s32 	%r77, %r52, %r1, %r2;
	cvta.to.global.u64 	%rd60, %rd14;
	mul.wide.s32 	%rd61, %r77, 4;
	add.s64 	%rd62, %rd60, %rd61;
	st.global.f32 	[%rd62], %f89;
$L__BB0_45:
	ret;

}


// ===== COMPILED SASS (sm_100) =====

	.target	sm_100

	.elftype	@"ET_EXEC"


//--------------------- .note.nv.tkinfo           --------------------------
	.section	.note.nv.tkinfo,"",@"SHT_NOTE"
	.sectionflags	@"SHF_NOTE_NV_TKINFO"
	.tkinfo
        /*0018*/ 	.word	0x00000002
        /*0030*/ 	.string	""
        /*0030*/ 	.string	"ptxas"
        /*0030*/ 	.string	"Cuda compilation tools, release 13.0, V13.0.88"
        /*0030*/ 	.string	"Build cuda_13.0.r13.0/compiler.36424714_0"
        /*0030*/ 	.string	"-arch sm_100 -m 64 "



//--------------------- .note.nv.cuinfo           --------------------------
	.section	.note.nv.cuinfo,"",@"SHT_NOTE"
	.sectionflags	@"SHF_NOTE_NV_CUINFO"
        /*0018*/ 	.short	0x0002
        /*001a*/ 	.short	0x0064
        /*001c*/ 	.short	0x0082
	.zero		2


//--------------------- .nv.info                  --------------------------
	.section	.nv.info,"",@"SHT_CUDA_INFO"
	.align	4


	//----- nvinfo : EIATTR_REGCOUNT
	.align		4
        /*0000*/ 	.byte	0x04, 0x2f
        /*0002*/ 	.short	(.L_1 - .L_0)
	.align		4
.L_0:
        /*0004*/ 	.word	index@(_Z14fusedmm_kerneliiiiPKlS0_PKfS2_Pf)
        /*0008*/ 	.word	0x0000001e


	//----- nvinfo : EIATTR_FRAME_SIZE
	.align		4
.L_1:
        /*000c*/ 	.byte	0x04, 0x11
        /*000e*/ 	.short	(.L_3 - .L_2)
	.align		4
.L_2:
        /*0010*/ 	.word	index@(_Z14fusedmm_kerneliiiiPKlS0_PKfS2_Pf)
        /*0014*/ 	.word	0x00000000


	//----- nvinfo : EIATTR_MIN_STACK_SIZE
	.align		4
.L_3:
        /*0018*/ 	.byte	0x04, 0x12
        /*001a*/ 	.short	(.L_5 - .L_4)
	.align		4
.L_4:
        /*001c*/ 	.word	index@(_Z14fusedmm_kerneliiiiPKlS0_PKfS2_Pf)
        /*0020*/ 	.word	0x00000000
.L_5:


//--------------------- .nv.compat                --------------------------
	.section	.nv.compat,"",@"SHT_CUDA_COMPAT_INFO"
	.align	4
        /*0000*/ 	.byte	0x02, 0x09, 0x00, 0x00, 0x02, 0x02, 0x01, 0x00, 0x02, 0x05, 0x05, 0x00, 0x03, 0x07, 0x01, 0x01
        /*0010*/ 	.byte	0x02, 0x03, 0x00, 0x00, 0x02, 0x06, 0x01, 0x00, 0x04, 0x0b, 0x08, 0x00, 0x09, 0x00, 0x00, 0x00
        /*0020*/ 	.byte	0x00, 0x00, 0x00, 0x00


//--------------------- .nv.info._Z14fusedmm_kerneliiiiPKlS0_PKfS2_Pf --------------------------
	.section	.nv.info._Z14fusedmm_kerneliiiiPKlS0_PKfS2_Pf,"",@"SHT_CUDA_INFO"
	.sectionflags	@""
	.align	4


	//----- nvinfo : EIATTR_CUDA_API_VERSION
	.align		4
        /*0000*/ 	.byte	0x04, 0x37
        /*0002*/ 	.short	(.L_7 - .L_6)
.L_6:
        /*0004*/ 	.word	0x00000082


	//----- nvinfo : EIATTR_KPARAM_INFO
	.align		4
.L_7:
        /*0008*/ 	.byte	0x04, 0x17
        /*000a*/ 	.short	(.L_9 - .L_8)
.L_8:
        /*000c*/ 	.word	0x00000000
        /*0010*/ 	.short	0x0008
        /*0012*/ 	.short	0x0030
        /*0014*/ 	.byte	0x00, 0xf5, 0x21, 0x00


	//----- nvinfo : EIATTR_KPARAM_INFO
	.align		4
.L_9:
        /*0018*/ 	.byte	0x04, 0x17
        /*001a*/ 	.short	(.L_11 - .L_10)
.L_10:
        /*001c*/ 	.word	0x00000000
        /*0020*/ 	.short	0x0007
        /*0022*/ 	.short	0x0028
        /*0024*/ 	.byte	0x00, 0xf5, 0x21, 0x00


	//----- nvinfo : EIATTR_KPARAM_INFO
	.align		4
.L_11:
        /*0028*/ 	.byte	0x04, 0x17
        /*002a*/ 	.short	(.L_13 - .L_12)
.L_12:
        /*002c*/ 	.word	0x00000000
        /*0030*/ 	.short	0x0006
        /*0032*/ 	.short	0x0020
        /*0034*/ 	.byte	0x00, 0xf5, 0x21, 0x00


	//----- nvinfo : EIATTR_KPARAM_INFO
	.align		4
.L_13:
        /*0038*/ 	.byte	0x04, 0x17
        /*003a*/ 	.short	(.L_15 - .L_14)
.L_14:
        /*003c*/ 	.word	0x00000000
        /*0040*/ 	.short	0x0005
        /*0042*/ 	.short	0x0018
        /*0044*/ 	.byte	0x00, 0xf5, 0x21, 0x00


	//----- nvinfo : EIATTR_KPARAM_INFO
	.align		4
.L_15:
        /*0048*/ 	.byte	0x04, 0x17
        /*004a*/ 	.short	(.L_17 - .L_16)
.L_16:
        /*004c*/ 	.word	0x00000000
        /*0050*/ 	.short	0x0004
        /*0052*/ 	.short	0x0010
        /*0054*/ 	.byte	0x00, 0xf5, 0x21, 0x00


	//----- nvinfo : EIATTR_KPARAM_INFO
	.align		4
.L_17:
        /*0058*/ 	.byte	0x04, 0x17
        /*005a*/ 	.short	(.L_19 - .L_18)
.L_18:
        /*005c*/ 	.word	0x00000000
        /*0060*/ 	.short	0x0003
        /*0062*/ 	.short	0x000c
        /*0064*/ 	.byte	0x00, 0xf0, 0x11, 0x00


	//----- nvinfo : EIATTR_KPARAM_INFO
	.align		4
.L_19:
        /*0068*/ 	.byte	0x04, 0x17
        /*006a*/ 	.short	(.L_21 - .L_20)
.L_20:
        /*006c*/ 	.word	0x00000000
        /*0070*/ 	.short	0x0002
        /*0072*/ 	.short	0x0008
        /*0074*/ 	.byte	0x00, 0xf0, 0x11, 0x00


	//----- nvinfo : EIATTR_KPARAM_INFO
	.align		4
.L_21:
        /*0078*/ 	.byte	0x04, 0x17
        /*007a*/ 	.short	(.L_23 - .L_22)
.L_22:
        /*007c*/ 	.word	0x00000000
        /*0080*/ 	.short	0x0001
        /*0082*/ 	.short	0x0004
        /*0084*/ 	.byte	0x00, 0xf0, 0x11, 0x00


	//----- nvinfo : EIATTR_KPARAM_INFO
	.align		4
.L_23:
        /*0088*/ 	.byte	0x04, 0x17
        /*008a*/ 	.short	(.L_25 - .L_24)
.L_24:
        /*008c*/ 	.word	0x00000000
        /*0090*/ 	.short	0x0000
        /*0092*/ 	.short	0x0000
        /*0094*/ 	.byte	0x00, 0xf0, 0x11, 0x00


	//----- nvinfo : EIATTR_SPARSE_MMA_MASK
	.align		4
.L_25:
        /*0098*/ 	.byte	0x03, 0x50
        /*009a*/ 	.short	0x0000


	//----- nvinfo : EIATTR_MAXREG_COUNT
	.align		4
        /*009c*/ 	.byte	0x03, 0x1b
        /*009e*/ 	.short	0x00ff


	//----- nvinfo : EIATTR_MERCURY_ISA_VERSION
	.align		4
        /*00a0*/ 	.byte	0x03, 0x5f
        /*00a2*/ 	.short	0x0101


	//----- nvinfo : EIATTR_VRC_CTA_INIT_COUNT
	.align		4
        /*00a4*/ 	.byte	0x02, 0x4a
	.zero		1
	.zero		1


	//----- nvinfo : EIATTR_EXIT_INSTR_OFFSETS
	.align		4
        /*00a8*/ 	.byte	0x04, 0x1c
        /*00aa*/ 	.short	(.L_27 - .L_26)


	//   ....[0]....
.L_26:
        /*00ac*/ 	.word	0x00000070


	//   ....[1]....
        /*00b0*/ 	.word	0x00000ba0


	//   ....[2]....
        /*00b4*/ 	.word	0x00000bf0


	//----- nvinfo : EIATTR_CRS_STACK_SIZE
	.align		4
.L_27:
        /*00b8*/ 	.byte	0x04, 0x1e
        /*00ba*/ 	.short	(.L_29 - .L_28)
.L_28:
        /*00bc*/ 	.word	0x00000000


	//----- nvinfo : EIATTR_CBANK_PARAM_SIZE
	.align		4
.L_29:
        /*00c0*/ 	.byte	0x03, 0x19
        /*00c2*/ 	.short	0x0038


	//----- nvinfo : EIATTR_PARAM_CBANK
	.align		4
        /*00c4*/ 	.byte	0x04, 0x0a
        /*00c6*/ 	.short	(.L_31 - .L_30)
	.align		4
.L_30:
        /*00c8*/ 	.word	index@(.nv.constant0._Z14fusedmm_kerneliiiiPKlS0_PKfS2_Pf)
        /*00cc*/ 	.short	0x0380
        /*00ce*/ 	.short	0x0038


	//----- nvinfo : EIATTR_SW_WAR
	.align		4
.L_31:
        /*00d0*/ 	.byte	0x04, 0x36
        /*00d2*/ 	.short	(.L_33 - .L_32)
.L_32:
        /*00d4*/ 	.word	0x00000008
.L_33:


//--------------------- .nv.callgraph             --------------------------
	.section	.nv.callgraph,"",@"SHT_CUDA_CALLGRAPH"
	.align	4
	.sectionentsize	8
	.align		4
        /*0000*/ 	.word	0x00000000
	.align		4
        /*0004*/ 	.word	0xffffffff
	.align		4
        /*0008*/ 	.word	0x00000000
	.align		4
        /*000c*/ 	.word	0xfffffffe
	.align		4
        /*0010*/ 	.word	0x00000000
	.align		4
        /*0014*/ 	.word	0xfffffffd
	.align		4
        /*0018*/ 	.word	0x00000000
	.align		4
        /*001c*/ 	.word	0xfffffffc


//--------------------- .text._Z14fusedmm_kerneliiiiPKlS0_PKfS2_Pf --------------------------
	.section	.text._Z14fusedmm_kerneliiiiPKlS0_PKfS2_Pf,"ax",@progbits
	.align	128
        .global         _Z14fusedmm_kerneliiiiPKlS0_PKfS2_Pf
        .type           _Z14fusedmm_kerneliiiiPKlS0_PKfS2_Pf,@function
        .size           _Z14fusedmm_kerneliiiiPKlS0_PKfS2_Pf,(.L_x_10 - _Z14fusedmm_kerneliiiiPKlS0_PKfS2_Pf)
        .other          _Z14fusedmm_kerneliiiiPKlS0_PKfS2_Pf,@"STO_CUDA_ENTRY STV_DEFAULT"
_Z14fusedmm_kerneliiiiPKlS0_PKfS2_Pf:
.text._Z14fusedmm_kerneliiiiPKlS0_PKfS2_Pf:
[----:B------:R-:W-:Y:S01]  /*0000*/  LDC R1, c[0x0][0x37c] ;  /* 0x0000df00ff017b82 */ /* 0x000fe20000000800 */
[----:B------:R-:W0:Y:S01]  /*0010*/  S2R R0, SR_CTAID.X ;  /* 0x0000000000007919 */ /* 0x000e220000002500 */
[----:B------:R-:W0:Y:S01]  /*0020*/  LDCU UR4, c[0x0][0x364] ;  /* 0x00006c80ff0477ac */ /* 0x000e220008000800 */
[----:B------:R-:W0:Y:S01]  /*0030*/  S2R R3, SR_TID.Y ;  /* 0x0000000000037919 */ /* 0x000e220000002200 */
[----:B------:R-:W1:Y:S01]  /*0040*/  LDCU UR5, c[0x0][0x380] ;  /* 0x00007000ff0577ac */ /* 0x000e620008000800 */
[----:B0-----:R-:W-:-:S05]  /*0050*/  IMAD R0, R0, UR4, R3 ;  /* 0x0000000400007c24 */ /* 0x001fca000f8e0203 */
[----:B-1----:R-:W-:-:S13]  /*0060*/  ISETP.GE.AND P0, PT, R0, UR5, PT ;  /* 0x0000000500007c0c */ /* 0x002fda000bf06270 */
[----:B------:R-:W-:Y:S05]  /*0070*/  @P0 EXIT ;  /* 0x000000000000094d */ /* 0x000fea0003800000 */
[----:B------:R-:W0:Y:S01]  /*0080*/  LDC.64 R2, c[0x0][0x398] ;  /* 0x0000e600ff027b82 */ /* 0x000e220000000a00 */
[----:B------:R-:W1:Y:S01]  /*0090*/  LDCU.64 UR4, c[0x0][0x358] ;  /* 0x00006b00ff0477ac */ /* 0x000e620008000a00 */
[----:B0-----:R-:W-:-:S05]  /*00a0*/  IMAD.WIDE R2, R0, 0x8, R2 ;  /* 0x0000000800027825 */ /* 0x001fca00078e0202 */
[----:B-1----:R-:W2:Y:S04]  /*00b0*/  LDG.E R17, desc[UR4][R2.64] ;  /* 0x0000000402117981 */ /* 0x002ea8000c1e1900 */
[----:B------:R-:W2:Y:S01]  /*00c0*/  LDG.E R4, desc[UR4][R2.64+0x8] ;  /* 0x0000080402047981 */ /* 0x000ea2000c1e1900 */
[----:B------:R-:W-:Y:S01]  /*00d0*/  BSSY.RECONVERGENT B0, `(.L_x_0) ;  /* 0x00000aa000007945 */ /* 0x000fe20003800200 */
[----:B------:R-:W-:Y:S01]  /*00e0*/  HFMA2 R21, -RZ, RZ, 0, 0 ;  /* 0x00000000ff157431 */ /* 0x000fe200000001ff */
[----:B------:R-:W0:Y:S01]  /*00f0*/  S2R R15, SR_TID.X ;  /* 0x00000000000f7919 */ /* 0x000e220000002100 */
[----:B--2---:R-:W-:-:S13]  /*0100*/  ISETP.GE.AND P0, PT, R17, R4, PT ;  /* 0x000000041100720c */ /* 0x004fda0003f06270 */
[----:B0-----:R-:W-:Y:S05]  /*0110*/  @P0 BRA `(.L_x_1) ;  /* 0x0000000800940947 */ /* 0x001fea0003800000 */
[CC--:B------:R-:W-:Y:S01]  /*0120*/  IADD3 R14, PT, PT, R4.reuse, -R17.reuse, RZ ;  /* 0x80000011040e7210 */ /* 0x0c0fe20007ffe0ff */
[----:B------:R-:W-:Y:S01]  /*0130*/  BSSY.RECONVERGENT B1, `(.L_x_2) ;  /* 0x0000053000017945 */ /* 0x000fe20003800200 */
[----:B------:R-:W-:Y:S02]  /*0140*/  IADD3 R4, PT, PT, -R4, R17, RZ ;  /* 0x0000001104047210 */ /* 0x000fe40007ffe1ff */
[----:B------:R-:W-:Y:S02]  /*0150*/  LOP3.LUT R24, R14, 0x7, RZ, 0xc0, !PT ;  /* 0x000000070e187812 */ /* 0x000fe400078ec0ff */
[----:B------:R-:W-:Y:S02]  /*0160*/  ISETP.GT.U32.AND P1, PT, R4, -0x8, PT ;  /* 0xfffffff80400780c */ /* 0x000fe40003f24070 */
[----:B------:R-:W-:Y:S02]  /*0170*/  ISETP.NE.AND P0, PT, R24, RZ, PT ;  /* 0x000000ff1800720c */ /* 0x000fe40003f05270 */
[----:B------:R-:W-:-:S02]  /*0180*/  MOV R19, RZ ;  /* 0x000000ff00137202 */ /* 0x000fc40000000f00 */
[----:B------:R-:W-:-:S07]  /*0190*/  MOV R21, RZ ;  /* 0x000000ff00157202 */ /* 0x000fce0000000f00 */
[----:B------:R-:W-:Y:S05]  /*01a0*/  @P1 BRA `(.L_x_3) ;  /* 0x00000004002c1947 */ /* 0x000fea0003800000 */
[----:B------:R-:W0:Y:S01]  /*01b0*/  LDC.64 R4, c[0x0][0x390] ;  /* 0x0000e400ff047b82 */ /* 0x000e220000000a00 */
[----:B------:R-:W1:Y:S01]  /*01c0*/  LDCU UR6, c[0x0][0x388] ;  /* 0x00007100ff0677ac */ /* 0x000e620008000800 */
[----:B------:R-:W-:Y:S01]  /*01d0*/  LOP3.LUT R16, R14, 0xfffffff8, RZ, 0xc0, !PT ;  /* 0xfffffff80e107812 */ /* 0x000fe200078ec0ff */
[----:B------:R-:W-:Y:S01]  /*01e0*/  HFMA2 R21, -RZ, RZ, 0, 0 ;  /* 0x00000000ff157431 */ /* 0x000fe200000001ff */
[----:B------:R-:W-:Y:S02]  /*01f0*/  MOV R19, RZ ;  /* 0x000000ff00137202 */ /* 0x000fe40000000f00 */
[----:B------:R-:W-:Y:S02]  /*0200*/  IADD3 R16, PT, PT, -R16, RZ, RZ ;  /* 0x000000ff10107210 */ /* 0x000fe40007ffe1ff */
[----:B------:R-:W2:Y:S01]  /*0210*/  LDC.64 R6, c[0x0][0x3a0] ;  /* 0x0000e800ff067b82 */ /* 0x000ea20000000a00 */
[----:B-1----:R-:W-:Y:S02]  /*0220*/  ISETP.GE.AND P1, PT, R15, UR6, PT ;  /* 0x000000060f007c0c */ /* 0x002fe4000bf26270 */
[----:B0-----:R-:W-:-:S04]  /*0230*/  IADD3 R4, P2, PT, R4, 0x20, RZ ;  /* 0x0000002004047810 */ /* 0x001fc80007f5e0ff */
[----:B------:R-:W-:Y:S02]  /*0240*/  IADD3.X R5, PT, PT, RZ, R5, RZ, P2, !PT ;  /* 0x00000005ff057210 */ /* 0x000fe400017fe4ff */
[----:B--2---:R-:W-:-:S04]  /*0250*/  IADD3 R6, P3, PT, R6, 0x10, RZ ;  /* 0x0000001006067810 */ /* 0x004fc80007f7e0ff */
[----:B------:R-:W-:-:S09]  /*0260*/  IADD3.X R7, PT, PT, RZ, R7, RZ, P3, !PT ;  /* 0x00000007ff077210 */ /* 0x000fd20001ffe4ff */
.L_x_4:
[----:B------:R-:W-:Y:S01]  /*0270*/  IMAD.WIDE R10, R17, 0x8, R4 ;  /* 0x00000008110a7825 */ /* 0x000fe200078e0204 */
[----:B------:R-:W0:Y:S04]  /*0280*/  @!P1 LDC R3, c[0x0][0x388] ;  /* 0x0000e200ff039b82 */ /* 0x000e280000000800 */
[----:B------:R-:W0:Y:S04]  /*0290*/  @!P1 LDG.E R2, desc[UR4][R10.64+-0x20] ;  /* 0xffffe0040a029981 */ /* 0x000e28000c1e1900 */
[----:B------:R-:W1:Y:S01]  /*02a0*/  LDC.64 R8, c[0x0][0x3a8] ;  /* 0x0000ea00ff087b82 */ /* 0x000e620000000a00 */
[----:B------:R-:W2:Y:S04]  /*02b0*/  @!P1 LDG.E R12, desc[UR4][R10.64+-0x18] ;  /* 0xffffe8040a0c9981 */ /* 0x000ea8000c1e1900 */
[----:B------:R-:W3:Y:S03]  /*02c0*/  @!P1 LDG.E R26, desc[UR4][R10.64+-0x10] ;  /* 0xfffff0040a1a9981 */ /* 0x000ee6000c1e1900 */
[----:B------:R-:W2:Y:S01]  /*02d0*/  @!P1 LDC R13, c[0x0][0x388] ;  /* 0x0000e200ff0d9b82 */ /* 0x000ea20000000800 */
[----:B0-----:R-:W-:-:S02]  /*02e0*/  @!P1 IMAD R19, R2, R3, R15 ;  /* 0x0000000302139224 */ /* 0x001fc400078e020f */
[----:B------:R-:W-:-:S04]  /*02f0*/  IMAD.WIDE R2, R17, 0x4, R6 ;  /* 0x0000000411027825 */ /* 0x000fc800078e0206 */
[----:B-1----:R-:W-:Y:S01]  /*0300*/  IMAD.WIDE R22, R19, 0x4, R8 ;  /* 0x0000000413167825 */ /* 0x002fe200078e0208 */
[----:B------:R-:W4:Y:S04]  /*0310*/  LDG.E R20, desc[UR4][R2.64+-0x10] ;  /* 0xfffff00402147981 */ /* 0x000f28000c1e1900 */
[----:B------:R0:W4:Y:S01]  /*0320*/  LDG.E R18, desc[UR4][R22.64] ;  /* 0x0000000416127981 */ /* 0x000122000c1e1900 */
[----:B--2---:R-:W-:-:S03]  /*0330*/  @!P1 IMAD R19, R12, R13, R15 ;  /* 0x0000000d0c139224 */ /* 0x004fc600078e020f */
[----:B------:R-:W2:Y:S01]  /*0340*/  LDG.E R25, desc[UR4][R2.64+-0xc] ;  /* 0xfffff40402197981 */ /* 0x000ea2000c1e1900 */
[----:B------:R-:W-:-:S03]  /*0350*/  @!P1 IMAD.WIDE R12, R19, 0x4, R8 ;  /* 0x00000004130c9825 */ /* 0x000fc600078e0208 */
[----:B------:R-:W5:Y:S01]  /*0360*/  LDG.E R23, desc[UR4][R2.64+-0x8] ;  /* 0xfffff80402177981 */ /* 0x000f62000c1e1900 */
[----:B0-----:R-:W0:Y:S01]  /*0370*/  @!P1 LDC R22, c[0x0][0x388] ;  /* 0x0000e200ff169b82 */ /* 0x001e220000000800 */
[----:B----4-:R-:W-:Y:S02]  /*0380*/  FFMA R27, R20, R18, R21 ;  /* 0x00000012141b7223 */ /* 0x010fe40000000015 */
[----:B------:R-:W2:Y:S05]  /*0390*/  @!P1 LDG.E R18, desc[UR4][R12.64] ;  /* 0x000000040c129981 */ /* 0x000eaa000c1e1900 */
[----:B------:R-:W3:Y:S02]  /*03a0*/  @!P1 LDC R20, c[0x0][0x388] ;  /* 0x0000e200ff149b82 */ /* 0x000ee40000000800 */
[----:B---3--:R-:W-:-:S02]  /*03b0*/  @!P1 IMAD R19, R26, R20, R15 ;  /* 0x000000141a139224 */ /* 0x008fc400078e020f */
[----:B------:R-:W0:Y:S02]  /*03c0*/  @!P1 LDG.E R26, desc[UR4][R10.64+-0x8] ;  /* 0xfffff8040a1a9981 */ /* 0x000e24000c1e1900 */
[----:B------:R-:W-:-:S04]  /*03d0*/  @!P1 IMAD.WIDE R20, R19, 0x4, R8 ;  /* 0x0000000413149825 */ /* 0x000fc800078e0208 */
[----:B--2---:R-:W-:Y:S02]  /*03e0*/  FFMA R25, R18, R25, R27 ;  /* 0x0000001912197223 */ /* 0x004fe4000000001b */
[----:B------:R-:W5:Y:S01]  /*03f0*/  @!P1 LDG.E R18, desc[UR4][R20.64] ;  /* 0x0000000414129981 */ /* 0x000f62000c1e1900 */
[----:B0-----:R-:W-:-:S03]  /*0400*/  @!P1 IMAD R19, R26, R22, R15 ;  /* 0x000000161a139224 */ /* 0x001fc600078e020f */
[----:B------:R-:W2:Y:S01]  /*0410*/  @!P1 LDG.E R22, desc[UR4][R10.64] ;  /* 0x000000040a169981 */ /* 0x000ea2000c1e1900 */
[----:B------:R-:W2:Y:S01]  /*0420*/  @!P1 LDC R26, c[0x0][0x388] ;  /* 0x0000e200ff1a9b82 */ /* 0x000ea20000000800 */
[----:B------:R-:W-:-:S04]  /*0430*/  @!P1 IMAD.WIDE R12, R19, 0x4, R8 ;  /* 0x00000004130c9825 */ /* 0x000fc800078e0208 */
[----:B-----5:R-:W-:Y:S02]  /*0440*/  FFMA R25, R18, R23, R25 ;  /* 0x0000001712197223 */ /* 0x020fe40000000019 */
[----:B------:R-:W3:Y:S04]  /*0450*/  LDG.E R23, desc[UR4][R2.64+-0x4] ;  /* 0xfffffc0402177981 */ /* 0x000ee8000c1e1900 */
[----:B------:R-:W3:Y:S01]  /*0460*/  @!P1 LDG.E R18, desc[UR4][R12.64] ;  /* 0x000000040c129981 */ /* 0x000ee2000c1e1900 */
[----:B--2---:R-:W-:-:S03]  /*0470*/  @!P1 IMAD R19, R22, R26, R15 ;  /* 0x0000001a16139224 */ /* 0x004fc600078e020f */
[----:B------:R-:W2:Y:S01]  /*0480*/  @!P1 LDG.E R22, desc[UR4][R10.64+0x8] ;  /* 0x000008040a169981 */ /* 0x000ea2000c1e1900 */
[----:B------:R-:W2:Y:S01]  /*0490*/  @!P1 LDC R26, c[0x0][0x388] ;  /* 0x0000e200ff1a9b82 */ /* 0x000ea20000000800 */
[----:B------:R-:W-:-:S04]  /*04a0*/  @!P1 IMAD.WIDE R20, R19, 0x4, R8 ;  /* 0x0000000413149825 */ /* 0x000fc800078e0208 */
[----:B---3--:R-:W-:Y:S02]  /*04b0*/  FFMA R25, R18, R23, R25 ;  /* 0x0000001712197223 */ /* 0x008fe40000000019 */
[----:B------:R-:W3:Y:S04]  /*04c0*/  LDG.E R23, desc[UR4][R2.64] ;  /* 0x0000000402177981 */ /* 0x000ee8000c1e1900 */
[----:B------:R0:W3:Y:S04]  /*04d0*/  @!P1 LDG.E R18, desc[UR4][R20.64] ;  /* 0x0000000414129981 */ /* 0x0000e8000c1e1900 */
[----:B------:R-:W4:Y:S01]  /*04e0*/  LDG.E R21, desc[UR4][R2.64+0x8] ;  /* 0x0000080402157981 */ /* 0x000f22000c1e1900 */
[----:B0-----:R-:W0:Y:S01]  /*04f0*/  @!P1 LDC R20, c[0x0][0x388] ;  /* 0x0000e200ff149b82 */ /* 0x001e220000000800 */
[----:B--2---:R-:W-:-:S02]  /*0500*/  @!P1 IMAD R19, R22, R26, R15 ;  /* 0x0000001a16139224 */ /* 0x004fc400078e020f */
[----:B------:R-:W2:Y:S02]  /*0510*/  @!P1 LDG.E R22, desc[UR4][R10.64+0x10] ;  /* 0x000010040a169981 */ /* 0x000ea4000c1e1900 */
[----:B------:R-:W-:Y:S02]  /*0520*/  @!P1 IMAD.WIDE R12, R19, 0x4, R8 ;  /* 0x00000004130c9825 */ /* 0x000fe400078e0208 */
[----:B------:R-:W0:Y:S02]  /*0530*/  @!P1 LDG.E R26, desc[UR4][R10.64+0x18] ;  /* 0x000018040a1a9981 */ /* 0x000e24000c1e1900 */
[----:B---3--:R-:W-:Y:S02]  /*0540*/  FFMA R27, R18, R23, R25 ;  /* 0x00000017121b7223 */ /* 0x008fe40000000019 */
[----:B------:R-:W3:Y:S01]  /*0550*/  LDG.E R25, desc[UR4][R2.64+0x4] ;  /* 0x0000040402197981 */ /* 0x000ee2000c1e1900 */
[----:B------:R-:W2:Y:S03]  /*0560*/  @!P1 LDC R23, c[0x0][0x388] ;  /* 0x0000e200ff179b82 */ /* 0x000ea60000000800 */
[----:B------:R-:W3:Y:S04]  /*0570*/  @!P1 LDG.E R18, desc[UR4][R12.64] ;  /* 0x000000040c129981 */ /* 0x000ee8000c1e1900 */
[----:B------:R-:W5:Y:S01]  /*0580*/  LDG.E R13, desc[UR4][R2.64+0xc] ;  /* 0x00000c04020d7981 */ /* 0x000f62000c1e1900 */
[----:B--2---:R-:W-:-:S04]  /*0590*/  @!P1 IMAD R19, R22, R23, R15 ;  /* 0x0000001716139224 */ /* 0x004fc800078e020f */
[----:B------:R-:W-:-:S04]  /*05a0*/  @!P1 IMAD.WIDE R22, R19, 0x4, R8 ;  /* 0x0000000413169825 */ /* 0x000fc800078e0208 */
[----:B---3--:R-:W-:Y:S02]  /*05b0*/  FFMA R25, R18, R25, R27 ;  /* 0x0000001912197223 */ /* 0x008fe4000000001b */
[----:B------:R-:W4:Y:S01]  /*05c0*/  @!P1 LDG.E R18, desc[UR4][R22.64] ;  /* 0x0000000416129981 */ /* 0x000f22000c1e1900 */
[----:B0-----:R-:W-:-:S04]  /*05d0*/  @!P1 IMAD R19, R26, R20, R15 ;  /* 0x000000141a139224 */ /* 0x001fc800078e020f */
[----:B------:R-:W-:Y:S01]  /*05e0*/  @!P1 IMAD.WIDE R8, R19, 0x4, R8 ;  /* 0x0000000413089825 */ /* 0x000fe200078e0208 */
[----:B------:R-:W-:-:S04]  /*05f0*/  IADD3 R16, PT, PT, R16, 0x8, RZ ;  /* 0x0000000810107810 */ /* 0x000fc80007ffe0ff */
[----:B------:R-:W-:Y:S01]  /*0600*/  ISETP.NE.AND P2, PT, R16, RZ, PT ;  /* 0x000000ff1000720c */ /* 0x000fe20003f45270 */
[----:B----4-:R-:W-:Y:S02]  /*0610*/  FFMA R12, R18, R21, R25 ;  /* 0x00000015120c7223 */ /* 0x010fe40000000019 */
[----:B------:R-:W5:Y:S01]  /*0620*/  @!P1 LDG.E R18, desc[UR4][R8.64] ;  /* 0x0000000408129981 */ /* 0x000f62000c1e1900 */
[----:B------:R-:W-:Y:S01]  /*0630*/  IADD3 R17, PT, PT, R17, 0x8, RZ ;  /* 0x0000000811117810 */ /* 0x000fe20007ffe0ff */
[----:B-----5:R-:W-:-:S08]  /*0640*/  FFMA R21, R13, R18, R12 ;  /* 0x000000120d157223 */ /* 0x020fd0000000000c */
[----:B------:R-:W-:Y:S05]  /*0650*/  @P2 BRA `(.L_x_4) ;  /* 0xfffffffc00042947 */ /* 0x000fea000383ffff */
.L_x_3:
[----:B------:R-:W-:Y:S05]  /*0660*/  BSYNC.RECONVERGENT B1 ;  /* 0x0000000000017941 */ /* 0x000fea0003800200 */
.L_x_2:
[----:B------:R-:W-:Y:S05]  /*0670*/  @!P0 BRA `(.L_x_1) ;  /* 0x00000004003c8947 */ /* 0x000fea0003800000 */
[----:B------:R-:W-:Y:S01]  /*0680*/  ISETP.GE.U32.AND P0, PT, R24, 0x4, PT ;  /* 0x000000041800780c */ /* 0x000fe20003f06070 */
[----:B------:R-:W-:Y:S01]  /*0690*/  BSSY.RECONVERGENT B1, `(.L_x_5) ;  /* 0x0000024000017945 */ /* 0x000fe20003800200 */
[----:B------:R-:W-:-:S04]  /*06a0*/  LOP3.LUT R13, R14, 0x3, RZ, 0xc0, !PT ;  /* 0x000000030e0d7812 */ /* 0x000fc800078ec0ff */
[----:B------:R-:W-:-:S07]  /*06b0*/  ISETP.NE.AND P1, PT, R13, RZ, PT ;  /* 0x000000ff0d00720c */ /* 0x000fce0003f25270 */
[----:B------:R-:W-:Y:S06]  /*06c0*/  @!P0 BRA `(.L_x_6) ;  /* 0x0000000000808947 */ /* 0x000fec0003800000 */
[----:B------:R-:W0:Y:S01]  /*06d0*/  LDCU UR6, c[0x0][0x388] ;  /* 0x00007100ff0677ac */ /* 0x000e220008000800 */
[----:B------:R-:W1:Y:S08]  /*06e0*/  LDC.64 R6, c[0x0][0x390] ;  /* 0x0000e400ff067b82 */ /* 0x000e700000000a00 */
[----:B------:R-:W2:Y:S08]  /*06f0*/  LDC.64 R4, c[0x0][0x3a0] ;  /* 0x0000e800ff047b82 */ /* 0x000eb00000000a00 */
[----:B------:R-:W3:Y:S01]  /*0700*/  LDC.64 R2, c[0x0][0x3a8] ;  /* 0x0000ea00ff027b82 */ /* 0x000ee20000000a00 */
[----:B0-----:R-:W-:Y:S01]  /*0710*/  ISETP.GE.AND P0, PT, R15, UR6, PT ;  /* 0x000000060f007c0c */ /* 0x001fe2000bf06270 */
[----:B-1----:R-:W-:-:S12]  /*0720*/  IMAD.WIDE R6, R17, 0x8, R6 ;  /* 0x0000000811067825 */ /* 0x002fd800078e0206 */
[----:B------:R-:W4:Y:S01]  /*0730*/  @!P0 LDG.E R8, desc[UR4][R6.64] ;  /* 0x0000000406088981 */ /* 0x000f22000c1e1900 */
[----:B--2---:R-:W-:-:S03]  /*0740*/  IMAD.WIDE R4, R17, 0x4, R4 ;  /* 0x0000000411047825 */ /* 0x004fc600078e0204 */
[----:B------:R-:W2:Y:S04]  /*0750*/  @!P0 LDG.E R16, desc[UR4][R6.64+0x10] ;  /* 0x0000100406108981 */ /* 0x000ea8000c1e1900 */
[----:B------:R-:W5:Y:S01]  /*0760*/  LDG.E R10, desc[UR4][R4.64] ;  /* 0x00000004040a7981 */ /* 0x000f62000c1e1900 */
[----:B----4-:R-:W-:-:S03]  /*0770*/  @!P0 IMAD R19, R8, UR6, R15 ;  /* 0x0000000608138c24 */ /* 0x010fc6000f8e020f */
[----:B------:R-:W4:Y:S01]  /*0780*/  @!P0 LDG.E R8, desc[UR4][R6.64+0x8] ;  /* 0x0000080406088981 */ /* 0x000f22000c1e1900 */
[----:B---3--:R-:W-:-:S05]  /*0790*/  IMAD.WIDE R22, R19, 0x4, R2 ;  /* 0x0000000413167825 */ /* 0x008fca00078e0202 */
[----:B------:R-:W5:Y:S04]  /*07a0*/  LDG.E R12, desc[UR4][R22.64] ;  /* 0x00000004160c7981 */ /* 0x000f68000c1e1900 */
[----:B------:R-:W3:Y:S01]  /*07b0*/  LDG.E R23, desc[UR4][R4.64+0xc] ;  /* 0x00000c0404177981 */ /* 0x000ee2000c1e1900 */
[----:B----4-:R-:W-:-:S04]  /*07c0*/  @!P0 IMAD R19, R8, UR6, R15 ;  /* 0x0000000608138c24 */ /* 0x010fc8000f8e020f */
[----:B------:R-:W-:-:S04]  /*07d0*/  @!P0 IMAD.WIDE R8, R19, 0x4, R2 ;  /* 0x0000000413088825 */ /* 0x000fc800078e0202 */
[----:B-----5:R-:W-:Y:S02]  /*07e0*/  FFMA R25, R12, R10, R21 ;  /* 0x0000000a0c197223 */ /* 0x020fe40000000015 */
[----:B------:R-:W4:Y:S04]  /*07f0*/  LDG.E R21, desc[UR4][R4.64+0x4] ;  /* 0x0000040404157981 */ /* 0x000f28000c1e1900 */
[----:B------:R-:W4:Y:S01]  /*0800*/  @!P0 LDG.E R12, desc[UR4][R8.64] ;  /* 0x00000004080c8981 */ /* 0x000f22000c1e1900 */
[----:B--2---:R-:W-:-:S03]  /*0810*/  @!P0 IMAD R19, R16, UR6, R15 ;  /* 0x0000000610138c24 */ /* 0x004fc6000f8e020f */
[----:B------:R-:W2:Y:S01]  /*0820*/  @!P0 LDG.E R16, desc[UR4][R6.64+0x18] ;  /* 0x0000180406108981 */ /* 0x000ea2000c1e1900 */
[----:B------:R-:W-:-:S04]  /*0830*/  @!P0 IMAD.WIDE R10, R19, 0x4, R2 ;  /* 0x00000004130a8825 */ /* 0x000fc800078e0202 */
[----:B----4-:R-:W-:Y:S02]  /*0840*/  FFMA R25, R12, R21, R25 ;  /* 0x000000150c197223 */ /* 0x010fe40000000019 */
[----:B------:R-:W4:Y:S04]  /*0850*/  LDG.E R21, desc[UR4][R4.64+0x8] ;  /* 0x0000080404157981 */ /* 0x000f28000c1e1900 */
[----:B------:R-:W4:Y:S01]  /*0860*/  @!P0 LDG.E R12, desc[UR4][R10.64] ;  /* 0x000000040a0c8981 */ /* 0x000f22000c1e1900 */
[----:B--2---:R-:W-:-:S04]  /*0870*/  @!P0 IMAD R19, R16, UR6, R15 ;  /* 0x0000000610138c24 */ /* 0x004fc8000f8e020f */
[----:B------:R-:W-:-:S04]  /*0880*/  @!P0 IMAD.WIDE R2, R19, 0x4, R2 ;  /* 0x0000000413028825 */ /* 0x000fc800078e0202 */
[----:B----4-:R-:W-:Y:S02]  /*0890*/  FFMA R16, R12, R21, R25 ;  /* 0x000000150c107223 */ /* 0x010fe40000000019 */
[----:B------:R-:W3:Y:S01]  /*08a0*/  @!P0 LDG.E R12, desc[UR4][R2.64] ;  /* 0x00000004020c8981 */ /* 0x000ee2000c1e1900 */
[----:B------:R-:W-:Y:S01]  /*08b0*/  IADD3 R17, PT, PT, R17, 0x4, RZ ;  /* 0x0000000411117810 */ /* 0x000fe20007ffe0ff */
[----:B---3--:R-:W-:-:S07]  /*08c0*/  FFMA R21, R23, R12, R16 ;  /* 0x0000000c17157223 */ /* 0x008fce0000000010 */
.L_x_6:
[----:B------:R-:W-:Y:S05]  /*08d0*/  BSYNC.RECONVERGENT B1 ;  /* 0x0000000000017941 */ /* 0x000fea0003800200 */
.L_x_5:
[----:B------:R-:W-:Y:S05]  /*08e0*/  @!P1 BRA `(.L_x_1) ;  /* 0x0000000000a09947 */ /* 0x000fea0003800000 */
[----:B------:R-:W-:Y:S01]  /*08f0*/  ISETP.NE.AND P0, PT, R13, 0x1, PT ;  /* 0x000000010d00780c */ /* 0x000fe20003f05270 */
[----:B------:R-:W-:Y:S01]  /*0900*/  BSSY.RECONVERGENT B1, `(.L_x_7) ;  /* 0x0000018000017945 */ /* 0x000fe20003800200 */
[----:B------:R-:W-:-:S04]  /*0910*/  LOP3.LUT R14, R14, 0x1, RZ, 0xc0, !PT ;  /* 0x000000010e0e7812 */ /* 0x000fc800078ec0ff */
[----:B------:R-:W-:-:S07]  /*0920*/  ISETP.NE.U32.AND P1, PT, R14, 0x1, PT ;  /* 0x000000010e00780c */ /* 0x000fce0003f25070 */
[----:B------:R-:W-:Y:S06]  /*0930*/  @!P0 BRA `(.L_x_8) ;  /* 0x0000000000508947 */ /* 0x000fec0003800000 */
[----:B------:R-:W0:Y:S01]  /*0940*/  LDCU UR6, c[0x0][0x388] ;  /* 0x00007100ff0677ac */ /* 0x000e220008000800 */
[----:B------:R-:W1:Y:S08]  /*0950*/  LDC.64 R2, c[0x0][0x390] ;  /* 0x0000e400ff027b82 */ /* 0x000e700000000a00 */
[----:B------:R-:W2:Y:S01]  /*0960*/  LDC.64 R8, c[0x0][0x3a8] ;  /* 0x0000ea00ff087b82 */ /* 0x000ea20000000a00 */
[----:B0-----:R-:W-:Y:S01]  /*0970*/  ISETP.GE.AND P0, PT, R15, UR6, PT ;  /* 0x000000060f007c0c */ /* 0x001fe2000bf06270 */
[----:B-1----:R-:W-:-:S06]  /*0980*/  IMAD.WIDE R4, R17, 0x8, R2 ;  /* 0x0000000811047825 */ /* 0x002fcc00078e0202 */
[----:B------:R-:W0:Y:S06]  /*0990*/  LDC.64 R2, c[0x0][0x3a0] ;  /* 0x0000e800ff027b82 */ /* 0x000e2c0000000a00 */
[----:B------:R-:W3:Y:S04]  /*09a0*/  @!P0 LDG.E R6, desc[UR4][R4.64] ;  /* 0x0000000404068981 */ /* 0x000ee8000c1e1900 */
[----:B------:R-:W4:Y:S01]  /*09b0*/  @!P0 LDG.E R16, desc[UR4][R4.64+0x8] ;  /* 0x0000080404108981 */ /* 0x000f22000c1e1900 */
[----:B---3--:R-:W-:-:S02]  /*09c0*/  @!P0 IMAD R19, R6, UR6, R15 ;  /* 0x0000000606138c24 */ /* 0x008fc4000f8e020f */
[----:B0-----:R-:W-:-:S04]  /*09d0*/  IMAD.WIDE R6, R17, 0x4, R2 ;  /* 0x0000000411067825 */ /* 0x001fc800078e0202 */
[----:B--2---:R-:W-:Y:S01]  /*09e0*/  IMAD.WIDE R10, R19, 0x4, R8 ;  /* 0x00000004130a7825 */ /* 0x004fe200078e0208 */
[----:B------:R-:W2:Y:S04]  /*09f0*/  LDG.E R12, desc[UR4][R6.64] ;  /* 0x00000004060c7981 */ /* 0x000ea8000c1e1900 */
[----:B------:R-:W2:Y:S01]  /*0a00*/  LDG.E R14, desc[UR4][R10.64] ;  /* 0x000000040a0e7981 */ /* 0x000ea2000c1e1900 */
[----:B----4-:R-:W-:-:S04]  /*0a10*/  @!P0 IMAD R19, R16, UR6, R15 ;  /* 0x0000000610138c24 */ /* 0x010fc8000f8e020f */
[----:B------:R-:W-:Y:S02]  /*0a20*/  @!P0 IMAD.WIDE R2, R19, 0x4, R8 ;  /* 0x0000000413028825 */ /* 0x000fe400078e0208 */
[----:B------:R-:W3:Y:S02]  /*0a30*/  LDG.E R9, desc[UR4][R6.64+0x4] ;  /* 0x0000040406097981 */ /* 0x000ee4000c1e1900 */
[----:B--2---:R-:W-:Y:S02]  /*0a40*/  FFMA R12, R14, R12, R21 ;  /* 0x0000000c0e0c7223 */ /* 0x004fe40000000015 */
[----:B------:R-:W3:Y:S01]  /*0a50*/  @!P0 LDG.E R14, desc[UR4][R2.64] ;  /* 0x00000004020e8981 */ /* 0x000ee2000c1e1900 */
[----:B------:R-:W-:Y:S01]  /*0a60*/  IADD3 R17, PT, PT, R17, 0x2, RZ ;  /* 0x0000000211117810 */ /* 0x000fe20007ffe0ff */
[----:B---3--:R-:W-:-:S07]  /*0a70*/  FFMA R21, R9, R14, R12 ;  /* 0x0000000e09157223 */ /* 0x008fce000000000c */
.L_x_8:
[----:B------:R-:W-:Y:S05]  /*0a80*/  BSYNC.RECONVERGENT B1 ;  /* 0x0000000000017941 */ /* 0x000fea0003800200 */
.L_x_7:
[----:B------:R-:W-:Y:S05]  /*0a90*/  @P1 BRA `(.L_x_1) ;  /* 0x0000000000341947 */ /* 0x000fea0003800000 */
[----:B------:R-:W0:Y:S01]  /*0aa0*/  LDCU UR6, c[0x0][0x388] ;  /* 0x00007100ff0677ac */ /* 0x000e220008000800 */
[----:B------:R-:W1:Y:S08]  /*0ab0*/  LDC.64 R4, c[0x0][0x3a0] ;  /* 0x0000e800ff047b82 */ /* 0x000e700000000a00 */
[----:B------:R-:W2:Y:S01]  /*0ac0*/  LDC.64 R6, c[0x0][0x3a8] ;  /* 0x0000ea00ff067b82 */ /* 0x000ea20000000a00 */
[----:B0-----:R-:W-:-:S13]  /*0ad0*/  ISETP.GE.AND P0, PT, R15, UR6, PT ;  /* 0x000000060f007c0c */ /* 0x001fda000bf06270 */
[----:B------:R-:W0:Y:S02]  /*0ae0*/  @!P0 LDC.64 R2, c[0x0][0x390] ;  /* 0x0000e400ff028b82 */ /* 0x000e240000000a00 */
[----:B0-----:R-:W-:-:S06]  /*0af0*/  @!P0 IMAD.WIDE R2, R17, 0x8, R2 ;  /* 0x0000000811028825 */ /* 0x001fcc00078e0202 */
[----:B------:R-:W3:Y:S01]  /*0b00*/  @!P0 LDG.E R2, desc[UR4][R2.64] ;  /* 0x0000000402028981 */ /* 0x000ee2000c1e1900 */
[----:B-1----:R-:W-:-:S06]  /*0b10*/  IMAD.WIDE R4, R17, 0x4, R4 ;  /* 0x0000000411047825 */ /* 0x002fcc00078e0204 */
[----:B------:R-:W4:Y:S01]  /*0b20*/  LDG.E R4, desc[UR4][R4.64] ;  /* 0x0000000404047981 */ /* 0x000f22000c1e1900 */
[----:B---3--:R-:W-:-:S04]  /*0b30*/  @!P0 IMAD R19, R2, UR6, R15 ;  /* 0x0000000602138c24 */ /* 0x008fc8000f8e020f */
[----:B--2---:R-:W-:-:S06]  /*0b40*/  IMAD.WIDE R6, R19, 0x4, R6 ;  /* 0x0000000413067825 */ /* 0x004fcc00078e0206 */
[----:B------:R-:W4:Y:S02]  /*0b50*/  LDG.E R6, desc[UR4][R6.64] ;  /* 0x0000000406067981 */ /* 0x000f24000c1e1900 */
[----:B----4-:R-:W-:-:S07]  /*0b60*/  FFMA R21, R4, R6, R21 ;  /* 0x0000000604157223 */ /* 0x010fce0000000015 */
.L_x_1:
[----:B------:R-:W-:Y:S05]  /*0b70*/  BSYNC.RECONVERGENT B0 ;  /* 0x0000000000007941 */ /* 0x000fea0003800200 */
.L_x_0:
[----:B------:R-:W0:Y:S02]  /*0b80*/  LDCU UR6, c[0x0][0x388] ;  /* 0x00007100ff0677ac */ /* 0x000e240008000800 */
[----:B0-----:R-:W-:-:S13]  /*0b90*/  ISETP.GE.AND P0, PT, R15, UR6, PT ;  /* 0x000000060f007c0c */ /* 0x001fda000bf06270 */
[----:B------:R-:W-:Y:S05]  /*0ba0*/  @P0 EXIT ;  /* 0x000000000000094d */ /* 0x000fea0003800000 */
[----:B------:R-:W0:Y:S01]  /*0bb0*/  LDC.64 R2, c[0x0][0x3b0] ;  /* 0x0000ec00ff027b82 */ /* 0x000e220000000a00 */
[----:B------:R-:W-:-:S04]  /*0bc0*/  IMAD R15, R0, UR6, R15 ;  /* 0x00000006000f7c24 */ /* 0x000fc8000f8e020f */
[----:B0-----:R-:W-:-:S05]  /*0bd0*/  IMAD.WIDE R2, R15, 0x4, R2 ;  /* 0x000000040f027825 */ /* 0x001fca00078e0202 */
[----:B------:R-:W-:Y:S01]  /*0be0*/  STG.E desc[UR4][R2.64], R21 ;  /* 0x0000001502007986 */ /* 0x000fe2000c101904 */
[----:B------:R-:W-:Y:S05]  /*0bf0*/  EXIT ;  /* 0x000000000000794d */ /* 0x000fea0003800000 */
.L_x_9:
[----:B------:R-:W-:-:S00]  /*0c00*/  BRA `(.L_x_9) ;  /* 0xfffffffc00fc7947 */ /* 0x000fc0000383ffff */
[----:B------:R-:W-:-:S00]  /*0c10*/  NOP ;  /* 0x0000000000007918 */ /* 0x000fc00000000000 */
        /* <DEDUP_REMOVED lines=14> */
.L_x_10:


//--------------------- .nv.shared.reserved.0     --------------------------
	.section	.nv.shared.reserved.0,"aw",@nobits
	.weak		__nv_reservedSMEM_offset_0_alias
	.size		__nv_reservedSMEM_offset_0_alias, 0, 64
	.other		__nv_reservedSMEM_offset_0_alias,@"STO_CUDA_RESERVED_SHARED STV_DEFAULT"
__nv_reservedSMEM_offset_0_alias:
	.zero		0
	.zero		64


//--------------------- .nv.constant0._Z14fusedmm_kerneliiiiPKlS0_PKfS2_Pf --------------------------
	.section	.nv.constant0._Z14fusedmm_kerneliiiiPKlS0_PKfS2_Pf,"a",@progbits
	.sectionflags	@""
	.align	4
.nv.constant0._Z14fusedmm_kerneliiiiPKlS0_PKfS2_Pf:
	.zero		952


//--------------------- SYMBOLS --------------------------

	.type		.nv.reservedSmem.offset0,@object
	.size		.nv.reservedSmem.offset0,0x4
